	.headerflags	@"EF_CUDA_TEXMODE_UNIFIED EF_CUDA_64BIT_ADDRESS EF_CUDA_ACCELERATORS EF_CUDA_SM90 EF_CUDA_VIRTUAL_SM(EF_CUDA_SM90)"
	.elftype	@"ET_EXEC"


//--------------------- .nv.info                  --------------------------
	.section	.nv.info,"",@"SHT_CUDA_INFO"
	.align	4


	//----- nvinfo : EIATTR_REGCOUNT
	.align		4
        /*0000*/ 	.byte	0x04, 0x2f
        /*0002*/ 	.short	(.L_3 - .L_2)
	.align		4
.L_2:
        /*0004*/ 	.word	index@(triton_poi_fused__native_batch_norm_legit_no_training_cat_relu_92)
        /*0008*/ 	.word	0x0000001c


	//----- nvinfo : EIATTR_MIN_STACK_SIZE
	.align		4
.L_3:
        /*000c*/ 	.byte	0x04, 0x12
        /*000e*/ 	.short	(.L_5 - .L_4)
	.align		4
.L_4:
        /*0010*/ 	.word	index@(triton_poi_fused__native_batch_norm_legit_no_training_cat_relu_92)
        /*0014*/ 	.word	0x00000000


	//----- nvinfo : EIATTR_FRAME_SIZE
	.align		4
.L_5:
        /*0018*/ 	.byte	0x04, 0x11
        /*001a*/ 	.short	(.L_7 - .L_6)
	.align		4
.L_6:
        /*001c*/ 	.word	index@(triton_poi_fused__native_batch_norm_legit_no_training_cat_relu_92)
        /*0020*/ 	.word	0x00000000


	//----- nvinfo : EIATTR_MIN_STACK_SIZE
	.align		4
.L_7:
        /*0024*/ 	.byte	0x04, 0x12
        /*0026*/ 	.short	(.L_9 - .L_8)
	.align		4
.L_8:
        /*0028*/ 	.word	index@(triton_poi_fused__native_batch_norm_legit_no_training_cat_relu_92)
        /*002c*/ 	.word	0x00000000
.L_9:


//--------------------- .nv.info.triton_poi_fused__native_batch_norm_legit_no_training_cat_relu_92 --------------------------
	.section	.nv.info.triton_poi_fused__native_batch_norm_legit_no_training_cat_relu_92,"",@"SHT_CUDA_INFO"
	.sectionflags	@""
	.align	4


	//----- nvinfo : EIATTR_CUDA_API_VERSION
	.align		4
        /*0000*/ 	.byte	0x04, 0x37
        /*0002*/ 	.short	(.L_11 - .L_10)
.L_10:
        /*0004*/ 	.word	0x0000007c


	//----- nvinfo : EIATTR_KPARAM_INFO
	.align		4
.L_11:
        /*0008*/ 	.byte	0x04, 0x17
        /*000a*/ 	.short	(.L_13 - .L_12)
.L_12:
        /*000c*/ 	.word	0x00000000
        /*0010*/ 	.short	0x000a
        /*0012*/ 	.short	0x0050
        /*0014*/ 	.byte	0x00, 0xf0, 0x11, 0x00


	//----- nvinfo : EIATTR_KPARAM_INFO
	.align		4
.L_13:
        /*0018*/ 	.byte	0x04, 0x17
        /*001a*/ 	.short	(.L_15 - .L_14)
.L_14:
        /*001c*/ 	.word	0x00000000
        /*0020*/ 	.short	0x0009
        /*0022*/ 	.short	0x0048
        /*0024*/ 	.byte	0x00, 0xf4, 0x21, 0x00


	//----- nvinfo : EIATTR_KPARAM_INFO
	.align		4
.L_15:
        /*0028*/ 	.byte	0x04, 0x17
        /*002a*/ 	.short	(.L_17 - .L_16)
.L_16:
        /*002c*/ 	.word	0x00000000
        /*0030*/ 	.short	0x0008
        /*0032*/ 	.short	0x0040
        /*0034*/ 	.byte	0x00, 0xf4, 0x21, 0x00


	//----- nvinfo : EIATTR_KPARAM_INFO
	.align		4
.L_17:
        /*0038*/ 	.byte	0x04, 0x17
        /*003a*/ 	.short	(.L_19 - .L_18)
.L_18:
        /*003c*/ 	.word	0x00000000
        /*0040*/ 	.short	0x0007
        /*0042*/ 	.short	0x0038
        /*0044*/ 	.byte	0x00, 0xf4, 0x21, 0x00


	//----- nvinfo : EIATTR_KPARAM_INFO
	.align		4
.L_19:
        /*0048*/ 	.byte	0x04, 0x17
        /*004a*/ 	.short	(.L_21 - .L_20)
.L_20:
        /*004c*/ 	.word	0x00000000
        /*0050*/ 	.short	0x0006
        /*0052*/ 	.short	0x0030
        /*0054*/ 	.byte	0x00, 0xf4, 0x21, 0x00


	//----- nvinfo : EIATTR_KPARAM_INFO
	.align		4
.L_21:
        /*0058*/ 	.byte	0x04, 0x17
        /*005a*/ 	.short	(.L_23 - .L_22)
.L_22:
        /*005c*/ 	.word	0x00000000
        /*0060*/ 	.short	0x0005
        /*0062*/ 	.short	0x0028
        /*0064*/ 	.byte	0x00, 0xf4, 0x21, 0x00


	//----- nvinfo : EIATTR_KPARAM_INFO
	.align		4
.L_23:
        /*0068*/ 	.byte	0x04, 0x17
        /*006a*/ 	.short	(.L_25 - .L_24)
.L_24:
        /*006c*/ 	.word	0x00000000
        /*0070*/ 	.short	0x0004
        /*0072*/ 	.short	0x0020
        /*0074*/ 	.byte	0x00, 0xf4, 0x21, 0x00


	//----- nvinfo : EIATTR_KPARAM_INFO
	.align		4
.L_25:
        /*0078*/ 	.byte	0x04, 0x17
        /*007a*/ 	.short	(.L_27 - .L_26)
.L_26:
        /*007c*/ 	.word	0x00000000
        /*0080*/ 	.short	0x0003
        /*0082*/ 	.short	0x0018
        /*0084*/ 	.byte	0x00, 0xf4, 0x21, 0x00


	//----- nvinfo : EIATTR_KPARAM_INFO
	.align		4
.L_27:
        /*0088*/ 	.byte	0x04, 0x17
        /*008a*/ 	.short	(.L_29 - .L_28)
.L_28:
        /*008c*/ 	.word	0x00000000
        /*0090*/ 	.short	0x0002
        /*0092*/ 	.short	0x0010
        /*0094*/ 	.byte	0x00, 0xf4, 0x21, 0x00


	//----- nvinfo : EIATTR_KPARAM_INFO
	.align		4
.L_29:
        /*0098*/ 	.byte	0x04, 0x17
        /*009a*/ 	.short	(.L_31 - .L_30)
.L_30:
        /*009c*/ 	.word	0x00000000
        /*00a0*/ 	.short	0x0001
        /*00a2*/ 	.short	0x0008
        /*00a4*/ 	.byte	0x00, 0xf4, 0x21, 0x00


	//----- nvinfo : EIATTR_KPARAM_INFO
	.align		4
.L_31:
        /*00a8*/ 	.byte	0x04, 0x17
        /*00aa*/ 	.short	(.L_33 - .L_32)
.L_32:
        /*00ac*/ 	.word	0x00000000
        /*00b0*/ 	.short	0x0000
        /*00b2*/ 	.short	0x0000
        /*00b4*/ 	.byte	0x00, 0xf4, 0x21, 0x00


	//----- nvinfo : EIATTR_SPARSE_MMA_MASK
	.align		4
.L_33:
        /*00b8*/ 	.byte	0x03, 0x50
        /*00ba*/ 	.short	0x0000


	//----- nvinfo : EIATTR_MAXREG_COUNT
	.align		4
        /*00bc*/ 	.byte	0x03, 0x1b
        /*00be*/ 	.short	0x00ff


	//----- nvinfo : EIATTR_EXIT_INSTR_OFFSETS
	.align		4
        /*00c0*/ 	.byte	0x04, 0x1c
        /*00c2*/ 	.short	(.L_35 - .L_34)


	//   ....[0]....
.L_34:
        /*00c4*/ 	.word	0x000007d0


	//   ....[1]....
        /*00c8*/ 	.word	0x000007f0


	//----- nvinfo : EIATTR_REQNTID
	.align		4
.L_35:
        /*00cc*/ 	.byte	0x04, 0x10
        /*00ce*/ 	.short	(.L_37 - .L_36)
.L_36:
        /*00d0*/ 	.word	0x00000080
        /*00d4*/ 	.word	0x00000001
        /*00d8*/ 	.word	0x00000001


	//----- nvinfo : EIATTR_CBANK_PARAM_SIZE
	.align		4
.L_37:
        /*00dc*/ 	.byte	0x03, 0x19
        /*00de*/ 	.short	0x0054


	//----- nvinfo : EIATTR_PARAM_CBANK
	.align		4
        /*00e0*/ 	.byte	0x04, 0x0a
        /*00e2*/ 	.short	(.L_39 - .L_38)
	.align		4
.L_38:
        /*00e4*/ 	.word	index@(.nv.constant0.triton_poi_fused__native_batch_norm_legit_no_training_cat_relu_92)
        /*00e8*/ 	.short	0x0210
        /*00ea*/ 	.short	0x0054


	//----- nvinfo : EIATTR_SW_WAR
	.align		4
.L_39:
        /*00ec*/ 	.byte	0x04, 0x36
        /*00ee*/ 	.short	(.L_41 - .L_40)
.L_40:
        /*00f0*/ 	.word	0x00000008
.L_41:


//--------------------- .nv.callgraph             --------------------------
	.section	.nv.callgraph,"",@"SHT_CUDA_CALLGRAPH"
	.align	4
	.sectionentsize	8
	.align		4
        /*0000*/ 	.word	0x00000000
	.align		4
        /*0004*/ 	.word	0xffffffff
	.align		4
        /*0008*/ 	.word	0x00000000
	.align		4
        /*000c*/ 	.word	0xfffffffe
	.align		4
        /*0010*/ 	.word	0x00000000
	.align		4
        /*0014*/ 	.word	0xfffffffd
	.align		4
        /*0018*/ 	.word	0x00000000
	.align		4
        /*001c*/ 	.word	0xfffffffc


//--------------------- .nv.constant4             --------------------------
	.section	.nv.constant4,"a",@progbits
	.align	8
	.align		8
.nv.constant4:
        /*0000*/ 	.dword	_$_str
	.align		8
        /*0008*/ 	.dword	_$_str_$_2


//--------------------- .text.triton_poi_fused__native_batch_norm_legit_no_training_cat_relu_92 --------------------------
	.section	.text.triton_poi_fused__native_batch_norm_legit_no_training_cat_relu_92,"ax",@progbits
	.align	128
        .global         triton_poi_fused__native_batch_norm_legit_no_training_cat_relu_92
        .type           triton_poi_fused__native_batch_norm_legit_no_training_cat_relu_92,@function
        .size           triton_poi_fused__native_batch_norm_legit_no_training_cat_relu_92,(.L_x_1 - triton_poi_fused__native_batch_norm_legit_no_training_cat_relu_92)
        .other          triton_poi_fused__native_batch_norm_legit_no_training_cat_relu_92,@"STO_CUDA_ENTRY STV_DEFAULT"
triton_poi_fused__native_batch_norm_legit_no_training_cat_relu_92:
.text.triton_poi_fused__native_batch_norm_legit_no_training_cat_relu_92:
[----:B------:R-:W0:Y:S01]  /*0000*/  LDC R1, c[0x0][0x28] ;  /* 0x00000a00ff017b82 */ /* 0x000e220000000800 */
[----:B------:R-:W1:Y:S01]  /*0010*/  S2R R0, SR_TID.X ;  /* 0x0000000000007919 */ /* 0x000e620000002100 */
[----:B------:R-:W-:Y:S01]  /*0020*/  IMAD.MOV.U32 R4, RZ, RZ, RZ ;  /* 0x000000ffff047224 */ /* 0x000fe200078e00ff */
[----:B------:R-:W-:Y:S01]  /*0030*/  ULDC.64 UR4, c[0x0][0x220] ;  /* 0x0000880000047ab9 */ /* 0x000fe20000000a00 */
[----:B------:R-:W-:Y:S01]  /*0040*/  CS2R R16, SRZ ;  /* 0x0000000000107805 */ /* 0x000fe2000001ff00 */
[----:B------:R-:W2:Y:S01]  /*0050*/  S2R R3, SR_CTAID.X ;  /* 0x0000000000037919 */ /* 0x000ea20000002500 */
[----:B------:R-:W-:Y:S02]  /*0060*/  ULDC.64 UR6, c[0x0][0x228] ;  /* 0x00008a0000067ab9 */ /* 0x000fe40000000a00 */
[----:B------:R-:W3:Y:S01]  /*0070*/  LDC.64 R14, c[0x0][0x230] ;  /* 0x00008c00ff0e7b82 */ /* 0x000ee20000000a00 */
[----:B-1----:R-:W-:-:S05]  /*0080*/  IMAD.SHL.U32 R0, R0, 0x2, RZ ;  /* 0x0000000200007824 */ /* 0x002fca00078e00ff */
[----:B------:R-:W-:-:S05]  /*0090*/  LOP3.LUT R0, R0, 0xfe, RZ, 0xc0, !PT ;  /* 0x000000fe00007812 */ /* 0x000fca00078ec0ff */
[----:B--2---:R-:W-:-:S05]  /*00a0*/  IMAD R3, R3, 0x100, R0 ;  /* 0x0000010003037824 */ /* 0x004fca00078e0200 */
[----:B------:R-:W-:-:S04]  /*00b0*/  SHF.R.S32.HI R2, RZ, 0x1f, R3 ;  /* 0x0000001fff027819 */ /* 0x000fc80000011403 */
[----:B------:R-:W-:Y:S01]  /*00c0*/  LEA.HI R0, R2, R3, RZ, 0x2 ;  /* 0x0000000302007211 */ /* 0x000fe200078f10ff */
[----:B------:R-:W-:-:S03]  /*00d0*/  IMAD.MOV.U32 R2, RZ, RZ, RZ ;  /* 0x000000ffff027224 */ /* 0x000fc600078e00ff */
[----:B------:R-:W-:Y:S01]  /*00e0*/  SHF.R.S32.HI R5, RZ, 0x2, R0 ;  /* 0x00000002ff057819 */ /* 0x000fe20000011400 */
[----:B------:R-:W-:Y:S01]  /*00f0*/  IMAD.HI R19, R3, -0x4de9bd37, R2 ;  /* 0xb21642c903137827 */ /* 0x000fe200078e0202 */
[----:B------:R-:W-:-:S03]  /*0100*/  LOP3.LUT R2, R0, 0xfffffffc, RZ, 0xc0, !PT ;  /* 0xfffffffc00027812 */ /* 0x000fc600078ec0ff */
[----:B------:R-:W-:Y:S01]  /*0110*/  IMAD.HI R4, R5, -0x4de9bd37, R4 ;  /* 0xb21642c905047827 */ /* 0x000fe200078e0204 */
[----:B------:R-:W-:-:S03]  /*0120*/  SHF.R.U32.HI R0, RZ, 0x1f, R19 ;  /* 0x0000001fff007819 */ /* 0x000fc60000011613 */
[----:B------:R-:W-:Y:S01]  /*0130*/  IMAD.IADD R2, R3, 0x1, -R2 ;  /* 0x0000000103027824 */ /* 0x000fe200078e0a02 */
[----:B------:R-:W-:Y:S02]  /*0140*/  SHF.R.U32.HI R7, RZ, 0x1f, R4 ;  /* 0x0000001fff077819 */ /* 0x000fe40000011604 */
[----:B------:R-:W-:Y:S02]  /*0150*/  LEA.HI.SX32 R19, R19, R0, 0x15 ;  /* 0x0000000013137211 */ /* 0x000fe400078faaff */
[----:B------:R-:W-:-:S05]  /*0160*/  LEA.HI.SX32 R7, R4, R7, 0x17 ;  /* 0x0000000704077211 */ /* 0x000fca00078fbaff */
[----:B------:R-:W-:Y:S02]  /*0170*/  IMAD R21, R7, -0x2e0, R5 ;  /* 0xfffffd2007157824 */ /* 0x000fe400078e0205 */
[----:B------:R-:W-:Y:S02]  /*0180*/  IMAD R5, R19, 0x80, R2 ;  /* 0x0000008013057824 */ /* 0x000fe400078e0202 */
[C---:B------:R-:W-:Y:S01]  /*0190*/  IMAD.SHL.U32 R0, R21.reuse, 0x4, RZ ;  /* 0x0000000415007824 */ /* 0x040fe200078e00ff */
[----:B------:R-:W-:Y:S02]  /*01a0*/  LOP3.LUT R8, R21, 0xffffffe0, RZ, 0xc0, !PT ;  /* 0xffffffe015087812 */ /* 0x000fe400078ec0ff */
[----:B------:R-:W-:Y:S02]  /*01b0*/  SHF.R.S32.HI R7, RZ, 0x1f, R5 ;  /* 0x0000001fff077819 */ /* 0x000fe40000011405 */
[----:B------:R-:W-:Y:S02]  /*01c0*/  IADD3 R5, P0, R0, R5, RZ ;  /* 0x0000000500057210 */ /* 0x000fe40007f1e0ff */
[----:B------:R-:W-:-:S02]  /*01d0*/  ISETP.NE.AND P5, PT, R8, 0x2a0, PT ;  /* 0x000002a00800780c */ /* 0x000fc40003fa5270 */
[----:B------:R-:W-:Y:S01]  /*01e0*/  LEA.HI.X.SX32 R12, R0, R7, 0x1, P0 ;  /* 0x00000007000c7211 */ /* 0x000fe200000f0eff */
[----:B------:R-:W-:Y:S01]  /*01f0*/  IMAD.SHL.U32 R22, R5, 0x4, RZ ;  /* 0x0000000405167824 */ /* 0x000fe200078e00ff */
[----:B------:R-:W-:Y:S02]  /*0200*/  ISETP.LT.AND P3, PT, R3, 0x2e00, !P5 ;  /* 0x00002e000300780c */ /* 0x000fe40006f61270 */
[----:B------:R-:W-:Y:S02]  /*0210*/  SHF.L.U64.HI R12, R5, 0x2, R12 ;  /* 0x00000002050c7819 */ /* 0x000fe4000001020c */
[----:B------:R-:W-:Y:S01]  /*0220*/  IADD3 R6, P0, R22, UR4, RZ ;  /* 0x0000000416067c10 */ /* 0x000fe2000ff1e0ff */
[----:B------:R-:W1:Y:S03]  /*0230*/  LDC.64 R4, c[0x0][0x238] ;  /* 0x00008e00ff047b82 */ /* 0x000e660000000a00 */
[----:B------:R-:W-:Y:S01]  /*0240*/  IADD3.X R7, R12, UR5, RZ, P0, !PT ;  /* 0x000000050c077c10 */ /* 0x000fe200087fe4ff */
[----:B------:R-:W-:-:S04]  /*0250*/  ULDC.64 UR4, c[0x0][0x208] ;  /* 0x0000820000047ab9 */ /* 0x000fc80000000a00 */
[----:B------:R2:W4:Y:S01]  /*0260*/  @P3 LDG.E.64 R16, desc[UR4][R6.64+-0x2a00] ;  /* 0xffd6000406103981 */ /* 0x000522000c1e1b00 */
[----:B------:R-:W-:Y:S01]  /*0270*/  ISETP.GE.AND P0, PT, R3, 0x2e00, PT ;  /* 0x00002e000300780c */ /* 0x000fe20003f06270 */
[----:B------:R-:W-:Y:S02]  /*0280*/  IMAD.MOV.U32 R0, RZ, RZ, RZ ;  /* 0x000000ffff007224 */ /* 0x000fe400078e00ff */
[----:B------:R-:W-:Y:S02]  /*0290*/  IMAD.MOV.U32 R2, RZ, RZ, RZ ;  /* 0x000000ffff027224 */ /* 0x000fe400078e00ff */
[----:B-1----:R-:W-:-:S08]  /*02a0*/  IMAD.WIDE R4, R21, 0x4, R4 ;  /* 0x0000000415047825 */ /* 0x002fd000078e0204 */
[----:B------:R-:W5:Y:S01]  /*02b0*/  @!P0 LDG.E.EL R0, desc[UR4][R4.64] ;  /* 0x0000000404008981 */ /* 0x000f62000c2e1900 */
[----:B------:R-:W-:Y:S02]  /*02c0*/  ISETP.GT.AND P6, PT, R21, 0x2bf, !P0 ;  /* 0x000002bf1500780c */ /* 0x000fe400047c4270 */
[----:B------:R-:W-:Y:S01]  /*02d0*/  IADD3 R10, P2, R22, UR6, RZ ;  /* 0x00000006160a7c10 */ /* 0x000fe2000ff5e0ff */
[----:B------:R1:W5:Y:S01]  /*02e0*/  @!P0 LDG.E.EL R2, desc[UR4][R4.64] ;  /* 0x0000000404028981 */ /* 0x000362000c2e1900 */
[----:B------:R-:W-:Y:S02]  /*02f0*/  ISETP.NE.AND P1, PT, R8, 0x280, PT ;  /* 0x000002800800780c */ /* 0x000fe40003f25270 */
[----:B------:R-:W-:Y:S02]  /*0300*/  CS2R R8, SRZ ;  /* 0x0000000000087805 */ /* 0x000fe4000001ff00 */
[----:B------:R-:W-:Y:S01]  /*0310*/  IADD3.X R11, R12, UR7, RZ, P2, !PT ;  /* 0x000000070c0b7c10 */ /* 0x000fe200097fe4ff */
[----:B------:R-:W-:Y:S01]  /*0320*/  ULDC.64 UR6, c[0x0][0x218] ;  /* 0x0000860000067ab9 */ /* 0x000fe20000000a00 */
[----:B------:R-:W-:-:S02]  /*0330*/  ISETP.LT.AND P2, PT, R3, 0x2e00, !P1 ;  /* 0x00002e000300780c */ /* 0x000fc40004f41270 */
[----:B------:R-:W-:Y:S01]  /*0340*/  IADD3 R22, P4, R22, UR6, RZ ;  /* 0x0000000616167c10 */ /* 0x000fe2000ff9e0ff */
[----:B------:R3:W5:Y:S01]  /*0350*/  @P6 LDG.E.64 R8, desc[UR4][R10.64+-0x2c00] ;  /* 0xffd400040a086981 */ /* 0x000762000c1e1b00 */
[----:B--2---:R-:W-:Y:S02]  /*0360*/  CS2R R6, SRZ ;  /* 0x0000000000067805 */ /* 0x004fe4000001ff00 */
[----:B------:R-:W-:Y:S01]  /*0370*/  IADD3.X R23, R12, UR7, RZ, P4, !PT ;  /* 0x000000070c177c10 */ /* 0x000fe2000a7fe4ff */
[----:B-1----:R-:W1:Y:S06]  /*0380*/  LDC.64 R4, c[0x0][0x210] ;  /* 0x00008400ff047b82 */ /* 0x002e6c0000000a00 */
[----:B------:R2:W5:Y:S01]  /*0390*/  @P2 LDG.E.64 R6, desc[UR4][R22.64+-0x2800] ;  /* 0xffd8000416062981 */ /* 0x000562000c1e1b00 */
[C---:B------:R-:W-:Y:S01]  /*03a0*/  IMAD R18, R19.reuse, -0xb80, R3 ;  /* 0xfffff48013127824 */ /* 0x040fe200078e0203 */
[----:B------:R-:W1:Y:S03]  /*03b0*/  LDC.64 R12, c[0x0][0x240] ;  /* 0x00009000ff0c7b82 */ /* 0x000e660000000a00 */
[----:B------:R-:W-:-:S05]  /*03c0*/  IMAD R25, R19, 0xa00, R18 ;  /* 0x00000a0013197824 */ /* 0x000fca00078e0212 */
[----:B0--3--:R-:W0:Y:S01]  /*03d0*/  LDC.64 R10, c[0x0][0x248] ;  /* 0x00009200ff0a7b82 */ /* 0x009e220000000a00 */
[----:B--2---:R-:W-:-:S04]  /*03e0*/  IMAD.WIDE R22, R21, 0x4, R14 ;  /* 0x0000000415167825 */ /* 0x004fc800078e020e */
[----:B-1----:R-:W-:Y:S01]  /*03f0*/  IMAD.WIDE R24, R25, 0x4, R4 ;  /* 0x0000000419187825 */ /* 0x002fe200078e0204 */
[----:B------:R-:W-:Y:S02]  /*0400*/  CS2R R4, SRZ ;  /* 0x0000000000047805 */ /* 0x000fe4000001ff00 */
[----:B------:R-:W-:Y:S02]  /*0410*/  CS2R R18, SRZ ;  /* 0x0000000000127805 */ /* 0x000fe4000001ff00 */
[----:B------:R-:W-:-:S04]  /*0420*/  CS2R R14, SRZ ;  /* 0x00000000000e7805 */ /* 0x000fc8000001ff00 */
[----:B------:R-:W2:Y:S01]  /*0430*/  @!P0 LDG.E.EL R19, desc[UR4][R22.64] ;  /* 0x0000000416138981 */ /* 0x000ea2000c2e1900 */
[----:B------:R-:W-:-:S03]  /*0440*/  IMAD.WIDE R12, R21, 0x4, R12 ;  /* 0x00000004150c7825 */ /* 0x000fc600078e020c */
[----:B------:R-:W3:Y:S01]  /*0450*/  @!P0 LDG.E.EL R14, desc[UR4][R22.64] ;  /* 0x00000004160e8981 */ /* 0x000ee2000c2e1900 */
[----:B0-----:R-:W-:-:S05]  /*0460*/  IMAD.WIDE R10, R21, 0x4, R10 ;  /* 0x00000004150a7825 */ /* 0x001fca00078e020a */
[----:B------:R-:W2:Y:S04]  /*0470*/  @!P0 LDG.E.EL R18, desc[UR4][R10.64] ;  /* 0x000000040a128981 */ /* 0x000ea8000c2e1900 */
[----:B------:R-:W2:Y:S01]  /*0480*/  @!P0 LDG.E.EL R15, desc[UR4][R10.64] ;  /* 0x000000040a0f8981 */ /* 0x000ea2000c2e1900 */
[----:B----4-:R-:W-:Y:S02]  /*0490*/  SEL R16, R16, RZ, P3 ;  /* 0x000000ff10107207 */ /* 0x010fe40001800000 */
[----:B------:R-:W-:Y:S02]  /*04a0*/  SEL R17, R17, RZ, P3 ;  /* 0x000000ff11117207 */ /* 0x000fe40001800000 */
[----:B------:R-:W-:-:S04]  /*04b0*/  ISETP.GE.AND P3, PT, R21, 0x280, PT ;  /* 0x000002801500780c */ /* 0x000fc80003f66270 */
[----:B------:R-:W-:Y:S02]  /*04c0*/  ISETP.LT.AND P4, PT, R3, 0x2e00, !P3 ;  /* 0x00002e000300780c */ /* 0x000fe40005f81270 */
[----:B------:R-:W-:-:S06]  /*04d0*/  CS2R R20, SRZ ;  /* 0x0000000000147805 */ /* 0x000fcc000001ff00 */
[----:B------:R-:W4:Y:S04]  /*04e0*/  @!P0 LDG.E.EL R21, desc[UR4][R12.64] ;  /* 0x000000040c158981 */ /* 0x000f28000c2e1900 */
[----:B------:R0:W2:Y:S04]  /*04f0*/  @!P0 LDG.E.EL R20, desc[UR4][R12.64] ;  /* 0x000000040c148981 */ /* 0x0000a8000c2e1900 */
[----:B------:R-:W2:Y:S01]  /*0500*/  @P4 LDG.E.64 R4, desc[UR4][R24.64] ;  /* 0x0000000418044981 */ /* 0x000ea2000c1e1b00 */
[----:B-----5:R-:W-:Y:S01]  /*0510*/  FADD R0, R0, 9.9999997473787516356e-06 ;  /* 0x3727c5ac00007421 */ /* 0x020fe20000000000 */
[----:B------:R-:W-:-:S05]  /*0520*/  FADD R2, R2, 9.9999997473787516356e-06 ;  /* 0x3727c5ac02027421 */ /* 0x000fca0000000000 */
[----:B------:R-:W1:Y:S08]  /*0530*/  MUFU.SQRT R0, R0 ;  /* 0x0000000000007308 */ /* 0x000e700000002000 */
[----:B------:R-:W5:Y:S01]  /*0540*/  MUFU.SQRT R2, R2 ;  /* 0x0000000200027308 */ /* 0x000f620000002000 */
[----:B------:R-:W-:Y:S02]  /*0550*/  @P5 SEL R17, R9, RZ, P6 ;  /* 0x000000ff09115207 */ /* 0x000fe40003000000 */
[----:B------:R-:W-:Y:S01]  /*0560*/  @P5 SEL R16, R8, RZ, P6 ;  /* 0x000000ff08105207 */ /* 0x000fe20003000000 */
[----:B0-----:R-:W-:Y:S01]  /*0570*/  IMAD.MOV.U32 R13, RZ, RZ, 0x3e800000 ;  /* 0x3e800000ff0d7424 */ /* 0x001fe200078e00ff */
[----:B------:R-:W-:Y:S01]  /*0580*/  SEL R23, R6, RZ, P2 ;  /* 0x000000ff06177207 */ /* 0x000fe20001000000 */
[----:B------:R-:W0:Y:S01]  /*0590*/  LDC.64 R8, c[0x0][0x250] ;  /* 0x00009400ff087b82 */ /* 0x000e220000000a00 */
[----:B-1----:R-:W-:-:S02]  /*05a0*/  FSETP.GT.AND P5, PT, R0, 8.50705917302346158658e+37, PT ;  /* 0x7e8000000000780b */ /* 0x002fc40003fa4000 */
[----:B------:R-:W-:Y:S02]  /*05b0*/  SEL R12, R7, RZ, P2 ;  /* 0x000000ff070c7207 */ /* 0x000fe40001000000 */
[----:B------:R-:W-:Y:S02]  /*05c0*/  FSETP.GEU.AND P2, PT, R0, 1.175494350822287508e-38, PT ;  /* 0x008000000000780b */ /* 0x000fe40003f4e000 */
[----:B-----5:R-:W-:Y:S01]  /*05d0*/  FSETP.GT.AND P6, PT, R2, 8.50705917302346158658e+37, PT ;  /* 0x7e8000000200780b */ /* 0x020fe20003fc4000 */
[----:B------:R-:W1:Y:S01]  /*05e0*/  LDC.64 R6, c[0x0][0x258] ;  /* 0x00009600ff067b82 */ /* 0x000e620000000a00 */
[----:B------:R-:W-:-:S05]  /*05f0*/  FSEL R11, R13, 1, P5 ;  /* 0x3f8000000d0b7808 */ /* 0x000fca0002800000 */
[----:B------:R-:W-:Y:S01]  /*0600*/  @P5 FMUL R0, R0, 0.25 ;  /* 0x3e80000000005820 */ /* 0x000fe20000400000 */
[----:B------:R-:W-:-:S03]  /*0610*/  FSETP.GEU.AND P5, PT, R2, 1.175494350822287508e-38, PT ;  /* 0x008000000200780b */ /* 0x000fc60003fae000 */
[----:B------:R-:W-:Y:S02]  /*0620*/  @!P2 FMUL R0, R0, 16777216 ;  /* 0x4b8000000000a820 */ /* 0x000fe40000400000 */
[----:B------:R-:W-:-:S08]  /*0630*/  @P6 FMUL R2, R2, 0.25 ;  /* 0x3e80000002026820 */ /* 0x000fd00000400000 */
[----:B------:R-:W-:Y:S01]  /*0640*/  @!P5 FMUL R2, R2, 16777216 ;  /* 0x4b8000000202d820 */ /* 0x000fe20000400000 */
[----:B------:R-:W5:Y:S01]  /*0650*/  MUFU.RCP R0, R0 ;  /* 0x0000000000007308 */ /* 0x000f620000001000 */
[----:B------:R-:W-:-:S07]  /*0660*/  FSEL R13, R13, 1, P6 ;  /* 0x3f8000000d0d7808 */ /* 0x000fce0003000000 */
[----:B------:R-:W0:Y:S01]  /*0670*/  MUFU.RCP R2, R2 ;  /* 0x0000000200027308 */ /* 0x000e220000001000 */
[----:B------:R-:W-:Y:S01]  /*0680*/  @!P2 FMUL R11, R11, 16777216 ;  /* 0x4b8000000b0ba820 */ /* 0x000fe20000400000 */
[----:B------:R-:W-:-:S03]  /*0690*/  @!P5 FMUL R13, R13, 16777216 ;  /* 0x4b8000000d0dd820 */ /* 0x000fc60000400000 */
[----:B-----5:R-:W-:Y:S01]  /*06a0*/  FMUL R0, R0, R11 ;  /* 0x0000000b00007220 */ /* 0x020fe20000400000 */
[----:B0-----:R-:W-:Y:S01]  /*06b0*/  FMUL R13, R2, R13 ;  /* 0x0000000d020d7220 */ /* 0x001fe20000400000 */
[----:B------:R-:W-:-:S04]  /*06c0*/  IMAD.WIDE R8, R3, 0x4, R8 ;  /* 0x0000000403087825 */ /* 0x000fc800078e0208 */
[----:B-1----:R-:W-:Y:S01]  /*06d0*/  IMAD.WIDE R6, R3, 0x4, R6 ;  /* 0x0000000403067825 */ /* 0x002fe200078e0206 */
[----:B--2---:R-:W-:Y:S02]  /*06e0*/  SEL R4, R4, RZ, P4 ;  /* 0x000000ff04047207 */ /* 0x004fe40002000000 */
[----:B------:R-:W-:Y:S02]  /*06f0*/  SEL R5, R5, RZ, P4 ;  /* 0x000000ff05057207 */ /* 0x000fe40002000000 */
[----:B------:R-:W-:Y:S02]  /*0700*/  @P3 SEL R4, R23, R16, !P1 ;  /* 0x0000001017043207 */ /* 0x000fe40004800000 */
[----:B------:R-:W-:-:S03]  /*0710*/  @P3 SEL R5, R12, R17, !P1 ;  /* 0x000000110c053207 */ /* 0x000fc60004800000 */
[----:B------:R-:W-:Y:S02]  /*0720*/  FADD R19, R4, -R19 ;  /* 0x8000001304137221 */ /* 0x000fe40000000000 */
[----:B---3--:R-:W-:Y:S02]  /*0730*/  FADD R14, R5, -R14 ;  /* 0x8000000e050e7221 */ /* 0x008fe40000000000 */
[----:B------:R-:W-:Y:S02]  /*0740*/  FMUL R19, R19, R0 ;  /* 0x0000000013137220 */ /* 0x000fe40000400000 */
[----:B------:R-:W-:Y:S02]  /*0750*/  FMUL R14, R14, R13 ;  /* 0x0000000d0e0e7220 */ /* 0x000fe40000400000 */
[----:B----4-:R-:W-:Y:S02]  /*0760*/  FFMA R18, R19, R21, R18 ;  /* 0x0000001513127223 */ /* 0x010fe40000000012 */
[----:B------:R-:W-:Y:S01]  /*0770*/  FFMA R14, R14, R20, R15 ;  /* 0x000000140e0e7223 */ /* 0x000fe2000000000f */
[----:B------:R0:W-:Y:S02]  /*0780*/  @!P0 STG.E.64 desc[UR4][R8.64], R4 ;  /* 0x0000000408008986 */ /* 0x0001e4000c101b04 */
[----:B------:R-:W-:-:S02]  /*0790*/  FSETP.GEU.AND P1, PT, R18, RZ, PT ;  /* 0x000000ff1200720b */ /* 0x000fc40003f2e000 */
[----:B------:R-:W-:Y:S02]  /*07a0*/  FSETP.GEU.AND P2, PT, R14, RZ, PT ;  /* 0x000000ff0e00720b */ /* 0x000fe40003f4e000 */
[----:B------:R-:W-:Y:S02]  /*07b0*/  FSEL R18, R18, RZ, P1 ;  /* 0x000000ff12127208 */ /* 0x000fe40000800000 */
[----:B------:R-:W-:Y:S01]  /*07c0*/  FSEL R19, R14, RZ, P2 ;  /* 0x000000ff0e137208 */ /* 0x000fe20001000000 */
[----:B0-----:R-:W-:Y:S08]  /*07d0*/  @P0 EXIT ;  /* 0x000000000000094d */ /* 0x001ff00003800000 */
[----:B------:R-:W-:Y:S01]  /*07e0*/  STG.E.64 desc[UR4][R6.64], R18 ;  /* 0x0000001206007986 */ /* 0x000fe2000c101b04 */
[----:B------:R-:W-:Y:S05]  /*07f0*/  EXIT ;  /* 0x000000000000794d */ /* 0x000fea0003800000 */
.L_x_0:
[----:B------:R-:W-:-:S00]  /*0800*/  BRA `(.L_x_0) ;  /* 0xfffffffc00fc7947 */ /* 0x000fc0000383ffff */
[----:B------:R-:W-:-:S00]  /*0810*/  NOP ;  /* 0x0000000000007918 */ /* 0x000fc00000000000 */
        /* <DEDUP_REMOVED lines=14> */
.L_x_1:


//--------------------- .nv.global.init           --------------------------
	.section	.nv.global.init,"aw",@progbits
.nv.global.init:
	.type		_$_str,@object
	.size		_$_str,(_$_str_$_2 - _$_str)
_$_str:
        /*0000*/ 	.byte	0x5f, 0x5f, 0x43, 0x55, 0x44, 0x41, 0x5f, 0x46, 0x54, 0x5a, 0x00
	.type		_$_str_$_2,@object
	.size		_$_str_$_2,(.L_1 - _$_str_$_2)
_$_str_$_2:
        /*000b*/ 	.byte	0x5f, 0x5f, 0x43, 0x55, 0x44, 0x41, 0x5f, 0x50, 0x52, 0x45, 0x43, 0x5f, 0x53, 0x51, 0x52, 0x54
        /*001b*/ 	.byte	0x00
.L_1:


//--------------------- .nv.constant0.triton_poi_fused__native_batch_norm_legit_no_training_cat_relu_92 --------------------------
	.section	.nv.constant0.triton_poi_fused__native_batch_norm_legit_no_training_cat_relu_92,"a",@progbits
	.sectionflags	@""
	.align	4
.nv.constant0.triton_poi_fused__native_batch_norm_legit_no_training_cat_relu_92:
	.zero		612
